//
// Generated by NVIDIA NVVM Compiler
//
// Compiler Build ID: CL-36424714
// Cuda compilation tools, release 13.0, V13.0.88
// Based on NVVM 20.0.0
//

.version 9.0
.target sm_100
.address_size 64

	// .globl	_Z2krP4Vec3IhEi
.extern .func  (.param .b32 func_retval0) vprintf
(
	.param .b64 vprintf_param_0,
	.param .b64 vprintf_param_1
)
;
.global .align 1 .b8 $str[10] = {37, 117, 32, 37, 117, 32, 37, 117, 10};

.visible .entry _Z2krP4Vec3IhEi(
	.param .u64 .ptr .align 1 _Z2krP4Vec3IhEi_param_0,
	.param .u32 _Z2krP4Vec3IhEi_param_1
)
{
	.local .align 8 .b8 	__local_depot0[16];
	.reg .b64 	%SP;
	.reg .b64 	%SPL;
	.reg .b32 	%r<12>;
	.reg .b64 	%rd<9>;

	mov.u64 	%SPL, __local_depot0;
	cvta.local.u64 	%SP, %SPL;
	ld.param.u64 	%rd1, [_Z2krP4Vec3IhEi_param_0];
	ld.param.u32 	%r1, [_Z2krP4Vec3IhEi_param_1];
	cvta.to.global.u64 	%rd2, %rd1;
	add.u64 	%rd3, %SP, 0;
	add.u64 	%rd4, %SPL, 0;
	ld.global.u8 	%r2, [%rd2];
	ld.global.u8 	%r3, [%rd2+1];
	ld.global.u8 	%r4, [%rd2+2];
	st.local.v2.u32 	[%rd4], {%r2, %r3};
	st.local.u32 	[%rd4+8], %r4;
	mov.u64 	%rd5, $str;
	cvta.global.u64 	%rd6, %rd5;
	{ // callseq 0, 0
	.param .b64 param0;
	st.param.b64 	[param0], %rd6;
	.param .b64 param1;
	st.param.b64 	[param1], %rd3;
	.param .b32 retval0;
	call.uni (retval0), 
	vprintf, 
	(
	param0, 
	param1
	);
	ld.param.b32 	%r5, [retval0];
	} // callseq 0
	mul.wide.s32 	%rd7, %r1, 3;
	add.s64 	%rd8, %rd2, %rd7;
	ld.global.u8 	%r7, [%rd8];
	ld.global.u8 	%r8, [%rd8+1];
	ld.global.u8 	%r9, [%rd8+2];
	st.local.v2.u32 	[%rd4], {%r7, %r8};
	st.local.u32 	[%rd4+8], %r9;
	{ // callseq 1, 0
	.param .b64 param0;
	st.param.b64 	[param0], %rd6;
	.param .b64 param1;
	st.param.b64 	[param1], %rd3;
	.param .b32 retval0;
	call.uni (retval0), 
	vprintf, 
	(
	param0, 
	param1
	);
	ld.param.b32 	%r10, [retval0];
	} // callseq 1
	ret;

}


// ===== COMPILED SASS (sm_100) =====

	.target	sm_100

	.elftype	@"ET_EXEC"


//--------------------- .note.nv.tkinfo           --------------------------
	.section	.note.nv.tkinfo,"",@"SHT_NOTE"
	.sectionflags	@"SHF_NOTE_NV_TKINFO"
	.tkinfo
        /*0018*/ 	.word	0x00000002
        /*0030*/ 	.string	""
        /*0030*/ 	.string	"ptxas"
        /*0030*/ 	.string	"Cuda compilation tools, release 13.0, V13.0.88"
        /*0030*/ 	.string	"Build cuda_13.0.r13.0/compiler.36424714_0"
        /*0030*/ 	.string	"-arch sm_100 -m 64 "



//--------------------- .note.nv.cuinfo           --------------------------
	.section	.note.nv.cuinfo,"",@"SHT_NOTE"
	.sectionflags	@"SHF_NOTE_NV_CUINFO"
        /*0018*/ 	.short	0x0002
        /*001a*/ 	.short	0x0064
        /*001c*/ 	.short	0x0082
	.zero		2


//--------------------- .nv.info                  --------------------------
	.section	.nv.info,"",@"SHT_CUDA_INFO"
	.align	4


	//----- nvinfo : EIATTR_REGCOUNT
	.align		4
        /*0000*/ 	.byte	0x04, 0x2f
        /*0002*/ 	.short	(.L_2 - .L_1)
	.align		4
.L_1:
        /*0004*/ 	.word	index@(_Z2krP4Vec3IhEi)
        /*0008*/ 	.word	0x00000018


	//----- nvinfo : EIATTR_FRAME_SIZE
	.align		4
.L_2:
        /*000c*/ 	.byte	0x04, 0x11
        /*000e*/ 	.short	(.L_4 - .L_3)
	.align		4
.L_3:
        /*0010*/ 	.word	index@(_Z2krP4Vec3IhEi)
        /*0014*/ 	.word	0x00000010


	//----- nvinfo : EIATTR_MIN_STACK_SIZE
	.align		4
.L_4:
        /*0018*/ 	.byte	0x04, 0x12
        /*001a*/ 	.short	(.L_6 - .L_5)
	.align		4
.L_5:
        /*001c*/ 	.word	index@(_Z2krP4Vec3IhEi)
        /*0020*/ 	.word	0x00000010
.L_6:


//--------------------- .nv.compat                --------------------------
	.section	.nv.compat,"",@"SHT_CUDA_COMPAT_INFO"
	.align	4
        /*0000*/ 	.byte	0x02, 0x09, 0x00, 0x00, 0x02, 0x02, 0x01, 0x00, 0x02, 0x05, 0x05, 0x00, 0x03, 0x07, 0x01, 0x01
        /*0010*/ 	.byte	0x02, 0x03, 0x00, 0x00, 0x02, 0x06, 0x01, 0x00, 0x04, 0x0b, 0x08, 0x00, 0x09, 0x00, 0x00, 0x00
        /*0020*/ 	.byte	0x00, 0x00, 0x00, 0x00


//--------------------- .nv.info._Z2krP4Vec3IhEi  --------------------------
	.section	.nv.info._Z2krP4Vec3IhEi,"",@"SHT_CUDA_INFO"
	.sectionflags	@""
	.align	4


	//----- nvinfo : EIATTR_CUDA_API_VERSION
	.align		4
        /*0000*/ 	.byte	0x04, 0x37
        /*0002*/ 	.short	(.L_8 - .L_7)
.L_7:
        /*0004*/ 	.word	0x00000082


	//----- nvinfo : EIATTR_KPARAM_INFO
	.align		4
.L_8:
        /*0008*/ 	.byte	0x04, 0x17
        /*000a*/ 	.short	(.L_10 - .L_9)
.L_9:
        /*000c*/ 	.word	0x00000000
        /*0010*/ 	.short	0x0001
        /*0012*/ 	.short	0x0008
        /*0014*/ 	.byte	0x00, 0xf0, 0x11, 0x00


	//----- nvinfo : EIATTR_KPARAM_INFO
	.align		4
.L_10:
        /*0018*/ 	.byte	0x04, 0x17
        /*001a*/ 	.short	(.L_12 - .L_11)
.L_11:
        /*001c*/ 	.word	0x00000000
        /*0020*/ 	.short	0x0000
        /*0022*/ 	.short	0x0000
        /*0024*/ 	.byte	0x00, 0xf5, 0x21, 0x00


	//----- nvinfo : EIATTR_SPARSE_MMA_MASK
	.align		4
.L_12:
        /*0028*/ 	.byte	0x03, 0x50
        /*002a*/ 	.short	0x0000


	//----- nvinfo : EIATTR_MAXREG_COUNT
	.align		4
        /*002c*/ 	.byte	0x03, 0x1b
        /*002e*/ 	.short	0x00ff


	//----- nvinfo : EIATTR_EXTERNS
	.align		4
        /*0030*/ 	.byte	0x04, 0x0f
        /*0032*/ 	.short	(.L_14 - .L_13)


	//   ....[0]....
	.align		4
.L_13:
        /*0034*/ 	.word	index@(vprintf)


	//----- nvinfo : EIATTR_MERCURY_ISA_VERSION
	.align		4
.L_14:
        /*0038*/ 	.byte	0x03, 0x5f
        /*003a*/ 	.short	0x0101


	//----- nvinfo : EIATTR_VRC_CTA_INIT_COUNT
	.align		4
        /*003c*/ 	.byte	0x02, 0x4a
	.zero		1
	.zero		1


	//----- nvinfo : EIATTR_SYSCALL_OFFSETS
	.align		4
        /*0040*/ 	.byte	0x04, 0x46
        /*0042*/ 	.short	(.L_16 - .L_15)


	//   ....[0]....
.L_15:
        /*0044*/ 	.word	0x00000150


	//   ....[1]....
        /*0048*/ 	.word	0x00000250


	//----- nvinfo : EIATTR_EXIT_INSTR_OFFSETS
	.align		4
.L_16:
        /*004c*/ 	.byte	0x04, 0x1c
        /*004e*/ 	.short	(.L_18 - .L_17)


	//   ....[0]....
.L_17:
        /*0050*/ 	.word	0x00000260


	//----- nvinfo : EIATTR_CBANK_PARAM_SIZE
	.align		4
.L_18:
        /*0054*/ 	.byte	0x03, 0x19
        /*0056*/ 	.short	0x000c


	//----- nvinfo : EIATTR_PARAM_CBANK
	.align		4
        /*0058*/ 	.byte	0x04, 0x0a
        /*005a*/ 	.short	(.L_20 - .L_19)
	.align		4
.L_19:
        /*005c*/ 	.word	index@(.nv.constant0._Z2krP4Vec3IhEi)
        /*0060*/ 	.short	0x0380
        /*0062*/ 	.short	0x000c


	//----- nvinfo : EIATTR_SW_WAR
	.align		4
.L_20:
        /*0064*/ 	.byte	0x04, 0x36
        /*0066*/ 	.short	(.L_22 - .L_21)
.L_21:
        /*0068*/ 	.word	0x00000008
.L_22:


//--------------------- .nv.callgraph             --------------------------
	.section	.nv.callgraph,"",@"SHT_CUDA_CALLGRAPH"
	.align	4
	.sectionentsize	8
	.align		4
        /*0000*/ 	.word	0x00000000
	.align		4
        /*0004*/ 	.word	0xffffffff
	.align		4
        /*0008*/ 	.word	index@(_Z2krP4Vec3IhEi)
	.align		4
        /*000c*/ 	.word	index@(vprintf)
	.align		4
        /*0010*/ 	.word	0x00000000
	.align		4
        /*0014*/ 	.word	0xfffffffe
	.align		4
        /*0018*/ 	.word	0x00000000
	.align		4
        /*001c*/ 	.word	0xfffffffd
	.align		4
        /*0020*/ 	.word	0x00000000
	.align		4
        /*0024*/ 	.word	0xfffffffc


//--------------------- .nv.constant4             --------------------------
	.section	.nv.constant4,"a",@progbits
	.align	8
	.align		8
.nv.constant4:
        /*0000*/ 	.dword	vprintf
	.align		8
        /*0008*/ 	.dword	$str


//--------------------- .text._Z2krP4Vec3IhEi     --------------------------
	.section	.text._Z2krP4Vec3IhEi,"ax",@progbits
	.align	128
        .global         _Z2krP4Vec3IhEi
        .type           _Z2krP4Vec3IhEi,@function
        .size           _Z2krP4Vec3IhEi,(.L_x_3 - _Z2krP4Vec3IhEi)
        .other          _Z2krP4Vec3IhEi,@"STO_CUDA_ENTRY STV_DEFAULT"
_Z2krP4Vec3IhEi:
.text._Z2krP4Vec3IhEi:
[----:B------:R-:W0:Y:S08]  /*0000*/  LDC R1, c[0x0][0x37c] ;  /* 0x0000df00ff017b82 */ /* 0x000e300000000800 */
[----:B------:R-:W1:Y:S01]  /*0010*/  LDC.64 R6, c[0x0][0x380] ;  /* 0x0000e000ff067b82 */ /* 0x000e620000000a00 */
[----:B------:R-:W1:Y:S01]  /*0020*/  LDCU.64 UR36, c[0x0][0x358] ;  /* 0x00006b00ff2477ac */ /* 0x000e620008000a00 */
[----:B0-----:R-:W-:Y:S01]  /*0030*/  VIADD R1, R1, 0xfffffff0 ;  /* 0xfffffff001017836 */ /* 0x001fe20000000000 */
[----:B------:R-:W0:Y:S01]  /*0040*/  LDCU UR4, c[0x0][0x2f8] ;  /* 0x00005f00ff0477ac */ /* 0x000e220008000800 */
[----:B------:R-:W-:Y:S01]  /*0050*/  MOV R2, 0x0 ;  /* 0x0000000000027802 */ /* 0x000fe20000000f00 */
[----:B------:R-:W2:Y:S01]  /*0060*/  LDCU UR5, c[0x0][0x2fc] ;  /* 0x00005f80ff0577ac */ /* 0x000ea20008000800 */
[----:B------:R-:W3:Y:S01]  /*0070*/  LDCU.64 UR6, c[0x4][0x8] ;  /* 0x01000100ff0677ac */ /* 0x000ee20008000a00 */
[----:B-1----:R-:W4:Y:S04]  /*0080*/  LDG.E.U8 R8, desc[UR36][R6.64] ;  /* 0x0000002406087981 */ /* 0x002f28000c1e1100 */
[----:B------:R-:W4:Y:S04]  /*0090*/  LDG.E.U8 R9, desc[UR36][R6.64+0x1] ;  /* 0x0000012406097981 */ /* 0x000f28000c1e1100 */
[----:B------:R1:W5:Y:S01]  /*00a0*/  LDG.E.U8 R0, desc[UR36][R6.64+0x2] ;  /* 0x0000022406007981 */ /* 0x000362000c1e1100 */
[----:B------:R1:W4:Y:S01]  /*00b0*/  LDC.64 R10, c[0x4][R2] ;  /* 0x01000000020a7b82 */ /* 0x0003220000000a00 */
[----:B0-----:R-:W-:Y:S01]  /*00c0*/  IADD3 R17, P0, PT, R1, UR4, RZ ;  /* 0x0000000401117c10 */ /* 0x001fe2000ff1e0ff */
[----:B---3--:R-:W-:Y:S01]  /*00d0*/  IMAD.U32 R5, RZ, RZ, UR7 ;  /* 0x00000007ff057e24 */ /* 0x008fe2000f8e00ff */
[----:B------:R-:W-:-:S03]  /*00e0*/  MOV R4, UR6 ;  /* 0x0000000600047c02 */ /* 0x000fc60008000f00 */
[----:B--2---:R-:W-:Y:S01]  /*00f0*/  IMAD.X R16, RZ, RZ, UR5, P0 ;  /* 0x00000005ff107e24 */ /* 0x004fe200080e06ff */
[----:B-1----:R-:W-:-:S03]  /*0100*/  MOV R6, R17 ;  /* 0x0000001100067202 */ /* 0x002fc60000000f00 */
[----:B------:R-:W-:Y:S01]  /*0110*/  IMAD.MOV.U32 R7, RZ, RZ, R16 ;  /* 0x000000ffff077224 */ /* 0x000fe200078e0010 */
[----:B----4-:R0:W-:Y:S04]  /*0120*/  STL.64 [R1], R8 ;  /* 0x0000000801007387 */ /* 0x0101e80000100a00 */
[----:B-----5:R0:W-:Y:S02]  /*0130*/  STL [R1+0x8], R0 ;  /* 0x0000080001007387 */ /* 0x0201e40000100800 */
[----:B------:R-:W-:-:S07]  /*0140*/  LEPC R20, `(.L_x_0) ;  /* 0x000000001014794e */ /* 0x000fce0000000000 */
[----:B0-----:R-:W-:Y:S05]  /*0150*/  CALL.ABS.NOINC R10 ;  /* 0x000000000a007343 */ /* 0x001fea0003c00000 */
.L_x_0:
[----:B------:R-:W0:Y:S01]  /*0160*/  LDC R3, c[0x0][0x388] ;  /* 0x0000e200ff037b82 */ /* 0x000e220000000800 */
[----:B------:R-:W1:Y:S07]  /*0170*/  LDCU.64 UR4, c[0x4][0x8] ;  /* 0x01000100ff0477ac */ /* 0x000e6e0008000a00 */
[----:B------:R-:W0:Y:S02]  /*0180*/  LDC.64 R8, c[0x0][0x380] ;  /* 0x0000e000ff087b82 */ /* 0x000e240000000a00 */
[----:B0-----:R-:W-:-:S05]  /*0190*/  IMAD.WIDE R8, R3, 0x3, R8 ;  /* 0x0000000303087825 */ /* 0x001fca00078e0208 */
[----:B------:R-:W2:Y:S04]  /*01a0*/  LDG.E.U8 R10, desc[UR36][R8.64] ;  /* 0x00000024080a7981 */ /* 0x000ea8000c1e1100 */
[----:B------:R-:W2:Y:S04]  /*01b0*/  LDG.E.U8 R11, desc[UR36][R8.64+0x1] ;  /* 0x00000124080b7981 */ /* 0x000ea8000c1e1100 */
[----:B------:R-:W3:Y:S01]  /*01c0*/  LDG.E.U8 R0, desc[UR36][R8.64+0x2] ;  /* 0x0000022408007981 */ /* 0x000ee2000c1e1100 */
[----:B------:R-:W0:Y:S01]  /*01d0*/  LDC.64 R2, c[0x4][R2] ;  /* 0x0100000002027b82 */ /* 0x000e220000000a00 */
[----:B-1----:R-:W-:Y:S01]  /*01e0*/  MOV R4, UR4 ;  /* 0x0000000400047c02 */ /* 0x002fe20008000f00 */
[----:B------:R-:W-:Y:S01]  /*01f0*/  IMAD.U32 R5, RZ, RZ, UR5 ;  /* 0x00000005ff057e24 */ /* 0x000fe2000f8e00ff */
[----:B------:R-:W-:Y:S01]  /*0200*/  MOV R6, R17 ;  /* 0x0000001100067202 */ /* 0x000fe20000000f00 */
[----:B------:R-:W-:Y:S01]  /*0210*/  IMAD.MOV.U32 R7, RZ, RZ, R16 ;  /* 0x000000ffff077224 */ /* 0x000fe200078e0010 */
[----:B--2---:R1:W-:Y:S04]  /*0220*/  STL.64 [R1], R10 ;  /* 0x0000000a01007387 */ /* 0x0043e80000100a00 */
[----:B0--3--:R1:W-:Y:S02]  /*0230*/  STL [R1+0x8], R0 ;  /* 0x0000080001007387 */ /* 0x0093e40000100800 */
[----:B------:R-:W-:-:S07]  /*0240*/  LEPC R20, `(.L_x_1) ;  /* 0x000000001014794e */ /* 0x000fce0000000000 */
[----:B-1----:R-:W-:Y:S05]  /*0250*/  CALL.ABS.NOINC R2 ;  /* 0x0000000002007343 */ /* 0x002fea0003c00000 */
.L_x_1:
[----:B------:R-:W-:Y:S05]  /*0260*/  EXIT ;  /* 0x000000000000794d */ /* 0x000fea0003800000 */
.L_x_2:
[----:B------:R-:W-:-:S00]  /*0270*/  BRA `(.L_x_2) ;  /* 0xfffffffc00fc7947 */ /* 0x000fc0000383ffff */
[----:B------:R-:W-:-:S00]  /*0280*/  NOP ;  /* 0x0000000000007918 */ /* 0x000fc00000000000 */
[----:B------:R-:W-:-:S00]  /*0290*/  NOP ;  /* 0x0000000000007918 */ /* 0x000fc00000000000 */
[----:B------:R-:W-:-:S00]  /*02a0*/  NOP ;  /* 0x0000000000007918 */ /* 0x000fc00000000000 */
[----:B------:R-:W-:-:S00]  /*02b0*/  NOP ;  /* 0x0000000000007918 */ /* 0x000fc00000000000 */
[----:B------:R-:W-:-:S00]  /*02c0*/  NOP ;  /* 0x0000000000007918 */ /* 0x000fc00000000000 */
[----:B------:R-:W-:-:S00]  /*02d0*/  NOP ;  /* 0x0000000000007918 */ /* 0x000fc00000000000 */
[----:B------:R-:W-:-:S00]  /*02e0*/  NOP ;  /* 0x0000000000007918 */ /* 0x000fc00000000000 */
[----:B------:R-:W-:-:S00]  /*02f0*/  NOP ;  /* 0x0000000000007918 */ /* 0x000fc00000000000 */
.L_x_3:


//--------------------- .nv.global.init           --------------------------
	.section	.nv.global.init,"aw",@progbits
.nv.global.init:
	.type		$str,@object
	.size		$str,(.L_0 - $str)
$str:
        /*0000*/ 	.byte	0x25, 0x75, 0x20, 0x25, 0x75, 0x20, 0x25, 0x75, 0x0a, 0x00
.L_0:


//--------------------- .nv.shared.reserved.0     --------------------------
	.section	.nv.shared.reserved.0,"aw",@nobits
	.weak		__nv_reservedSMEM_offset_0_alias
	.size		__nv_reservedSMEM_offset_0_alias, 0, 64
	.other		__nv_reservedSMEM_offset_0_alias,@"STO_CUDA_RESERVED_SHARED STV_DEFAULT"
__nv_reservedSMEM_offset_0_alias:
	.zero		0
	.zero		64


//--------------------- .nv.constant0._Z2krP4Vec3IhEi --------------------------
	.section	.nv.constant0._Z2krP4Vec3IhEi,"a",@progbits
	.sectionflags	@""
	.align	4
.nv.constant0._Z2krP4Vec3IhEi:
	.zero		908


//--------------------- SYMBOLS --------------------------

	.type		.nv.reservedSmem.offset0,@object
	.size		.nv.reservedSmem.offset0,0x4
	.type		vprintf,@function
